	.headerflags	@"EF_CUDA_TEXMODE_UNIFIED EF_CUDA_64BIT_ADDRESS EF_CUDA_ACCELERATORS EF_CUDA_SM90 EF_CUDA_VIRTUAL_SM(EF_CUDA_SM90)"
	.elftype	@"ET_EXEC"


//--------------------- .nv.info                  --------------------------
	.section	.nv.info,"",@"SHT_CUDA_INFO"
	.align	4


	//----- nvinfo : EIATTR_REGCOUNT
	.align		4
        /*0000*/ 	.byte	0x04, 0x2f
        /*0002*/ 	.short	(.L_1 - .L_0)
	.align		4
.L_0:
        /*0004*/ 	.word	index@(triton_poi_fused_cat_42)
        /*0008*/ 	.word	0x00000016


	//----- nvinfo : EIATTR_MIN_STACK_SIZE
	.align		4
.L_1:
        /*000c*/ 	.byte	0x04, 0x12
        /*000e*/ 	.short	(.L_3 - .L_2)
	.align		4
.L_2:
        /*0010*/ 	.word	index@(triton_poi_fused_cat_42)
        /*0014*/ 	.word	0x00000000


	//----- nvinfo : EIATTR_FRAME_SIZE
	.align		4
.L_3:
        /*0018*/ 	.byte	0x04, 0x11
        /*001a*/ 	.short	(.L_5 - .L_4)
	.align		4
.L_4:
        /*001c*/ 	.word	index@(triton_poi_fused_cat_42)
        /*0020*/ 	.word	0x00000000


	//----- nvinfo : EIATTR_MIN_STACK_SIZE
	.align		4
.L_5:
        /*0024*/ 	.byte	0x04, 0x12
        /*0026*/ 	.short	(.L_7 - .L_6)
	.align		4
.L_6:
        /*0028*/ 	.word	index@(triton_poi_fused_cat_42)
        /*002c*/ 	.word	0x00000000
.L_7:


//--------------------- .nv.info.triton_poi_fused_cat_42 --------------------------
	.section	.nv.info.triton_poi_fused_cat_42,"",@"SHT_CUDA_INFO"
	.sectionflags	@""
	.align	4


	//----- nvinfo : EIATTR_CUDA_API_VERSION
	.align		4
        /*0000*/ 	.byte	0x04, 0x37
        /*0002*/ 	.short	(.L_9 - .L_8)
.L_8:
        /*0004*/ 	.word	0x0000007c


	//----- nvinfo : EIATTR_KPARAM_INFO
	.align		4
.L_9:
        /*0008*/ 	.byte	0x04, 0x17
        /*000a*/ 	.short	(.L_11 - .L_10)
.L_10:
        /*000c*/ 	.word	0x00000000
        /*0010*/ 	.short	0x0005
        /*0012*/ 	.short	0x0028
        /*0014*/ 	.byte	0x00, 0xf0, 0x11, 0x00


	//----- nvinfo : EIATTR_KPARAM_INFO
	.align		4
.L_11:
        /*0018*/ 	.byte	0x04, 0x17
        /*001a*/ 	.short	(.L_13 - .L_12)
.L_12:
        /*001c*/ 	.word	0x00000000
        /*0020*/ 	.short	0x0004
        /*0022*/ 	.short	0x0020
        /*0024*/ 	.byte	0x00, 0xf4, 0x21, 0x00


	//----- nvinfo : EIATTR_KPARAM_INFO
	.align		4
.L_13:
        /*0028*/ 	.byte	0x04, 0x17
        /*002a*/ 	.short	(.L_15 - .L_14)
.L_14:
        /*002c*/ 	.word	0x00000000
        /*0030*/ 	.short	0x0003
        /*0032*/ 	.short	0x0018
        /*0034*/ 	.byte	0x00, 0xf4, 0x21, 0x00


	//----- nvinfo : EIATTR_KPARAM_INFO
	.align		4
.L_15:
        /*0038*/ 	.byte	0x04, 0x17
        /*003a*/ 	.short	(.L_17 - .L_16)
.L_16:
        /*003c*/ 	.word	0x00000000
        /*0040*/ 	.short	0x0002
        /*0042*/ 	.short	0x0010
        /*0044*/ 	.byte	0x00, 0xf4, 0x21, 0x00


	//----- nvinfo : EIATTR_KPARAM_INFO
	.align		4
.L_17:
        /*0048*/ 	.byte	0x04, 0x17
        /*004a*/ 	.short	(.L_19 - .L_18)
.L_18:
        /*004c*/ 	.word	0x00000000
        /*0050*/ 	.short	0x0001
        /*0052*/ 	.short	0x0008
        /*0054*/ 	.byte	0x00, 0xf4, 0x21, 0x00


	//----- nvinfo : EIATTR_KPARAM_INFO
	.align		4
.L_19:
        /*0058*/ 	.byte	0x04, 0x17
        /*005a*/ 	.short	(.L_21 - .L_20)
.L_20:
        /*005c*/ 	.word	0x00000000
        /*0060*/ 	.short	0x0000
        /*0062*/ 	.short	0x0000
        /*0064*/ 	.byte	0x00, 0xf4, 0x21, 0x00


	//----- nvinfo : EIATTR_SPARSE_MMA_MASK
	.align		4
.L_21:
        /*0068*/ 	.byte	0x03, 0x50
        /*006a*/ 	.short	0x0000


	//----- nvinfo : EIATTR_MAXREG_COUNT
	.align		4
        /*006c*/ 	.byte	0x03, 0x1b
        /*006e*/ 	.short	0x00ff


	//----- nvinfo : EIATTR_EXIT_INSTR_OFFSETS
	.align		4
        /*0070*/ 	.byte	0x04, 0x1c
        /*0072*/ 	.short	(.L_23 - .L_22)


	//   ....[0]....
.L_22:
        /*0074*/ 	.word	0x000001e0


	//----- nvinfo : EIATTR_REQNTID
	.align		4
.L_23:
        /*0078*/ 	.byte	0x04, 0x10
        /*007a*/ 	.short	(.L_25 - .L_24)
.L_24:
        /*007c*/ 	.word	0x00000080
        /*0080*/ 	.word	0x00000001
        /*0084*/ 	.word	0x00000001


	//----- nvinfo : EIATTR_CBANK_PARAM_SIZE
	.align		4
.L_25:
        /*0088*/ 	.byte	0x03, 0x19
        /*008a*/ 	.short	0x002c


	//----- nvinfo : EIATTR_PARAM_CBANK
	.align		4
        /*008c*/ 	.byte	0x04, 0x0a
        /*008e*/ 	.short	(.L_27 - .L_26)
	.align		4
.L_26:
        /*0090*/ 	.word	index@(.nv.constant0.triton_poi_fused_cat_42)
        /*0094*/ 	.short	0x0210
        /*0096*/ 	.short	0x002c


	//----- nvinfo : EIATTR_SW_WAR
	.align		4
.L_27:
        /*0098*/ 	.byte	0x04, 0x36
        /*009a*/ 	.short	(.L_29 - .L_28)
.L_28:
        /*009c*/ 	.word	0x00000008
.L_29:


//--------------------- .nv.callgraph             --------------------------
	.section	.nv.callgraph,"",@"SHT_CUDA_CALLGRAPH"
	.align	4
	.sectionentsize	8
	.align		4
        /*0000*/ 	.word	0x00000000
	.align		4
        /*0004*/ 	.word	0xffffffff
	.align		4
        /*0008*/ 	.word	0x00000000
	.align		4
        /*000c*/ 	.word	0xfffffffe
	.align		4
        /*0010*/ 	.word	0x00000000
	.align		4
        /*0014*/ 	.word	0xfffffffd
	.align		4
        /*0018*/ 	.word	0x00000000
	.align		4
        /*001c*/ 	.word	0xfffffffc


//--------------------- .text.triton_poi_fused_cat_42 --------------------------
	.section	.text.triton_poi_fused_cat_42,"ax",@progbits
	.align	128
        .global         triton_poi_fused_cat_42
        .type           triton_poi_fused_cat_42,@function
        .size           triton_poi_fused_cat_42,(.L_x_1 - triton_poi_fused_cat_42)
        .other          triton_poi_fused_cat_42,@"STO_CUDA_ENTRY STV_DEFAULT"
triton_poi_fused_cat_42:
.text.triton_poi_fused_cat_42:
[----:B------:R-:W-:Y:S01]  /*0000*/  LDC R1, c[0x0][0x28] ;  /* 0x00000a00ff017b82 */ /* 0x000fe20000000800 */
[----:B------:R-:W1:Y:S07]  /*0010*/  S2R R0, SR_TID.X ;  /* 0x0000000000007919 */ /* 0x000e6e0000002100 */
[----:B------:R-:W2:Y:S01]  /*0020*/  LDC.64 R2, c[0x0][0x210] ;  /* 0x00008400ff027b82 */ /* 0x000ea20000000a00 */
[----:B------:R-:W-:Y:S01]  /*0030*/  ULDC.64 UR4, c[0x0][0x208] ;  /* 0x0000820000047ab9 */ /* 0x000fe20000000a00 */
[----:B------:R-:W3:Y:S06]  /*0040*/  S2R R13, SR_CTAID.X ;  /* 0x00000000000d7919 */ /* 0x000eec0000002500 */
[----:B------:R-:W4:Y:S08]  /*0050*/  LDC.64 R6, c[0x0][0x218] ;  /* 0x00008600ff067b82 */ /* 0x000f300000000a00 */
[----:B------:R-:W5:Y:S08]  /*0060*/  LDC.64 R8, c[0x0][0x220] ;  /* 0x00008800ff087b82 */ /* 0x000f700000000a00 */
[----:B------:R-:W4:Y:S01]  /*0070*/  LDC.64 R10, c[0x0][0x228] ;  /* 0x00008a00ff0a7b82 */ /* 0x000f220000000a00 */
[----:B-1----:R-:W-:-:S04]  /*0080*/  SHF.L.U32 R0, R0, 0x1, RZ ;  /* 0x0000000100007819 */ /* 0x002fc800000006ff */
[----:B------:R-:W-:-:S04]  /*0090*/  LOP3.LUT R0, R0, 0xfe, RZ, 0xc0, !PT ;  /* 0x000000fe00007812 */ /* 0x000fc800078ec0ff */
[----:B---3--:R-:W-:-:S05]  /*00a0*/  LEA R13, R13, R0, 0x8 ;  /* 0x000000000d0d7211 */ /* 0x008fca00078e40ff */
[----:B--2---:R-:W-:-:S06]  /*00b0*/  IMAD.WIDE R2, R13, 0x4, R2 ;  /* 0x000000040d027825 */ /* 0x004fcc00078e0202 */
[----:B------:R-:W2:Y:S01]  /*00c0*/  LDG.E.64 R2, desc[UR4][R2.64] ;  /* 0x0000000402027981 */ /* 0x000ea2000c1e1b00 */
[----:B------:R-:W-:-:S05]  /*00d0*/  IMAD.HI R0, R13, 0x2aaaaaab, RZ ;  /* 0x2aaaaaab0d007827 */ /* 0x000fca00078e02ff */
[----:B------:R-:W-:-:S04]  /*00e0*/  SHF.R.U32.HI R5, RZ, 0x1f, R0 ;  /* 0x0000001fff057819 */ /* 0x000fc80000011600 */
[----:B------:R-:W-:Y:S02]  /*00f0*/  LEA.HI.SX32 R0, R0, R5, 0x15 ;  /* 0x0000000500007211 */ /* 0x000fe400078faaff */
[----:B------:R-:W1:Y:S03]  /*0100*/  LDC.64 R4, c[0x0][0x230] ;  /* 0x00008c00ff047b82 */ /* 0x000e660000000a00 */
[----:B------:R-:W-:-:S04]  /*0110*/  IMAD R13, R0, -0x3000, R13 ;  /* 0xffffd000000d7824 */ /* 0x000fc800078e020d */
[----:B------:R-:W-:-:S04]  /*0120*/  IMAD R13, R0, 0x39000, R13 ;  /* 0x00039000000d7824 */ /* 0x000fc800078e020d */
[----:B------:R-:W-:Y:S02]  /*0130*/  IMAD R15, R0, 0x3000, R13 ;  /* 0x00003000000f7824 */ /* 0x000fe400078e020d */
[----:B----4-:R-:W-:-:S04]  /*0140*/  IMAD.WIDE R6, R13, 0x4, R6 ;  /* 0x000000040d067825 */ /* 0x010fc800078e0206 */
[----:B------:R-:W-:Y:S02]  /*0150*/  IMAD R17, R0, 0x3000, R15 ;  /* 0x0000300000117824 */ /* 0x000fe400078e020f */
[----:B-----5:R-:W-:-:S04]  /*0160*/  IMAD.WIDE R8, R15, 0x4, R8 ;  /* 0x000000040f087825 */ /* 0x020fc800078e0208 */
[----:B------:R-:W-:Y:S02]  /*0170*/  IMAD R19, R0, 0x3000, R17 ;  /* 0x0000300000137824 */ /* 0x000fe400078e0211 */
[----:B0-----:R-:W-:-:S04]  /*0180*/  IMAD.WIDE R10, R17, 0x4, R10 ;  /* 0x00000004110a7825 */ /* 0x001fc800078e020a */
[----:B-1----:R-:W-:Y:S01]  /*0190*/  IMAD.WIDE R4, R19, 0x4, R4 ;  /* 0x0000000413047825 */ /* 0x002fe200078e0204 */
[----:B--2---:R-:W-:Y:S04]  /*01a0*/  STG.E.64 desc[UR4][R6.64], R2 ;  /* 0x0000000206007986 */ /* 0x004fe8000c101b04 */
[----:B------:R-:W-:Y:S04]  /*01b0*/  STG.E.64 desc[UR4][R8.64], R2 ;  /* 0x0000000208007986 */ /* 0x000fe8000c101b04 */
[----:B------:R-:W-:Y:S04]  /*01c0*/  STG.E.64 desc[UR4][R10.64], R2 ;  /* 0x000000020a007986 */ /* 0x000fe8000c101b04 */
[----:B------:R-:W-:Y:S01]  /*01d0*/  STG.E.64 desc[UR4][R4.64], R2 ;  /* 0x0000000204007986 */ /* 0x000fe2000c101b04 */
[----:B------:R-:W-:Y:S05]  /*01e0*/  EXIT ;  /* 0x000000000000794d */ /* 0x000fea0003800000 */
.L_x_0:
[----:B------:R-:W-:-:S00]  /*01f0*/  BRA `(.L_x_0) ;  /* 0xfffffffc00fc7947 */ /* 0x000fc0000383ffff */
[----:B------:R-:W-:-:S00]  /*0200*/  NOP ;  /* 0x0000000000007918 */ /* 0x000fc00000000000 */
[----:B------:R-:W-:-:S00]  /*0210*/  NOP ;  /* 0x0000000000007918 */ /* 0x000fc00000000000 */
[----:B------:R-:W-:-:S00]  /*0220*/  NOP ;  /* 0x0000000000007918 */ /* 0x000fc00000000000 */
[----:B------:R-:W-:-:S00]  /*0230*/  NOP ;  /* 0x0000000000007918 */ /* 0x000fc00000000000 */
[----:B------:R-:W-:-:S00]  /*0240*/  NOP ;  /* 0x0000000000007918 */ /* 0x000fc00000000000 */
[----:B------:R-:W-:-:S00]  /*0250*/  NOP ;  /* 0x0000000000007918 */ /* 0x000fc00000000000 */
[----:B------:R-:W-:-:S00]  /*0260*/  NOP ;  /* 0x0000000000007918 */ /* 0x000fc00000000000 */
[----:B------:R-:W-:-:S00]  /*0270*/  NOP ;  /* 0x0000000000007918 */ /* 0x000fc00000000000 */
.L_x_1:


//--------------------- .nv.constant0.triton_poi_fused_cat_42 --------------------------
	.section	.nv.constant0.triton_poi_fused_cat_42,"a",@progbits
	.sectionflags	@""
	.align	4
.nv.constant0.triton_poi_fused_cat_42:
	.zero		572
